//
// Generated by NVIDIA NVVM Compiler
//
// Compiler Build ID: CL-36424714
// Cuda compilation tools, release 13.0, V13.0.88
// Based on NVVM 20.0.0
//

.version 9.0
.target sm_100
.address_size 64

	// .globl	_Z24hillis_steele_local_scanPiS_
// _ZZ24hillis_steele_local_scanPiS_E4smem has been demoted

.visible .entry _Z24hillis_steele_local_scanPiS_(
	.param .u64 .ptr .align 1 _Z24hillis_steele_local_scanPiS__param_0,
	.param .u64 .ptr .align 1 _Z24hillis_steele_local_scanPiS__param_1
)
{
	.reg .pred 	%p<15>;
	.reg .b32 	%r<72>;
	.reg .b64 	%rd<9>;
	// demoted variable
	.shared .align 4 .b8 _ZZ24hillis_steele_local_scanPiS_E4smem[4096];
	ld.param.u64 	%rd2, [_Z24hillis_steele_local_scanPiS__param_0];
	ld.param.u64 	%rd3, [_Z24hillis_steele_local_scanPiS__param_1];
	mov.u32 	%r1, %tid.x;
	mov.u32 	%r2, %ctaid.x;
	mov.u32 	%r3, %ntid.x;
	mad.lo.s32 	%r4, %r2, %r3, %r1;
	setp.gt.s32 	%p1, %r4, 1048575;
	@%p1 bra 	$L__BB0_23;
	cvta.to.global.u64 	%rd4, %rd2;
	mul.wide.s32 	%rd5, %r4, 4;
	add.s64 	%rd1, %rd4, %rd5;
	ld.global.u32 	%r28, [%rd1];
	shl.b32 	%r29, %r1, 2;
	mov.u32 	%r30, _ZZ24hillis_steele_local_scanPiS_E4smem;
	add.s32 	%r5, %r30, %r29;
	st.shared.u32 	[%r5], %r28;
	bar.sync 	0;
	setp.eq.s32 	%p2, %r1, 0;
	mov.b32 	%r62, 0;
	@%p2 bra 	$L__BB0_3;
	ld.shared.u32 	%r62, [%r5+-4];
$L__BB0_3:
	bar.sync 	0;
	ld.shared.u32 	%r32, [%r5];
	add.s32 	%r33, %r32, %r62;
	st.shared.u32 	[%r5], %r33;
	bar.sync 	0;
	setp.lt.u32 	%p3, %r1, 2;
	mov.b32 	%r63, 0;
	@%p3 bra 	$L__BB0_5;
	ld.shared.u32 	%r63, [%r5+-8];
$L__BB0_5:
	bar.sync 	0;
	ld.shared.u32 	%r35, [%r5];
	add.s32 	%r36, %r35, %r63;
	st.shared.u32 	[%r5], %r36;
	bar.sync 	0;
	setp.lt.u32 	%p4, %r1, 4;
	mov.b32 	%r64, 0;
	@%p4 bra 	$L__BB0_7;
	ld.shared.u32 	%r64, [%r5+-16];
$L__BB0_7:
	bar.sync 	0;
	ld.shared.u32 	%r38, [%r5];
	add.s32 	%r39, %r38, %r64;
	st.shared.u32 	[%r5], %r39;
	bar.sync 	0;
	setp.lt.u32 	%p5, %r1, 8;
	mov.b32 	%r65, 0;
	@%p5 bra 	$L__BB0_9;
	ld.shared.u32 	%r65, [%r5+-32];
$L__BB0_9:
	bar.sync 	0;
	ld.shared.u32 	%r41, [%r5];
	add.s32 	%r42, %r41, %r65;
	st.shared.u32 	[%r5], %r42;
	bar.sync 	0;
	setp.lt.u32 	%p6, %r1, 16;
	mov.b32 	%r66, 0;
	@%p6 bra 	$L__BB0_11;
	ld.shared.u32 	%r66, [%r5+-64];
$L__BB0_11:
	bar.sync 	0;
	ld.shared.u32 	%r44, [%r5];
	add.s32 	%r45, %r44, %r66;
	st.shared.u32 	[%r5], %r45;
	bar.sync 	0;
	setp.lt.u32 	%p7, %r1, 32;
	mov.b32 	%r67, 0;
	@%p7 bra 	$L__BB0_13;
	ld.shared.u32 	%r67, [%r5+-128];
$L__BB0_13:
	bar.sync 	0;
	ld.shared.u32 	%r47, [%r5];
	add.s32 	%r48, %r47, %r67;
	st.shared.u32 	[%r5], %r48;
	bar.sync 	0;
	setp.lt.u32 	%p8, %r1, 64;
	mov.b32 	%r68, 0;
	@%p8 bra 	$L__BB0_15;
	ld.shared.u32 	%r68, [%r5+-256];
$L__BB0_15:
	bar.sync 	0;
	ld.shared.u32 	%r50, [%r5];
	add.s32 	%r51, %r50, %r68;
	st.shared.u32 	[%r5], %r51;
	bar.sync 	0;
	setp.lt.u32 	%p9, %r1, 128;
	mov.b32 	%r69, 0;
	@%p9 bra 	$L__BB0_17;
	ld.shared.u32 	%r69, [%r5+-512];
$L__BB0_17:
	bar.sync 	0;
	ld.shared.u32 	%r53, [%r5];
	add.s32 	%r54, %r53, %r69;
	st.shared.u32 	[%r5], %r54;
	bar.sync 	0;
	setp.lt.u32 	%p10, %r1, 256;
	mov.b32 	%r70, 0;
	@%p10 bra 	$L__BB0_19;
	ld.shared.u32 	%r70, [%r5+-1024];
$L__BB0_19:
	bar.sync 	0;
	ld.shared.u32 	%r56, [%r5];
	add.s32 	%r57, %r56, %r70;
	st.shared.u32 	[%r5], %r57;
	bar.sync 	0;
	setp.lt.u32 	%p11, %r1, 512;
	mov.b32 	%r71, 0;
	@%p11 bra 	$L__BB0_21;
	ld.shared.u32 	%r71, [%r5+-2048];
$L__BB0_21:
	bar.sync 	0;
	ld.shared.u32 	%r58, [%r5];
	add.s32 	%r59, %r58, %r71;
	st.shared.u32 	[%r5], %r59;
	bar.sync 	0;
	ld.shared.u32 	%r26, [%r5];
	st.global.u32 	[%rd1], %r26;
	setp.eq.s64 	%p12, %rd3, 0;
	add.s32 	%r60, %r3, -1;
	setp.ne.s32 	%p13, %r1, %r60;
	or.pred  	%p14, %p12, %p13;
	@%p14 bra 	$L__BB0_23;
	cvta.to.global.u64 	%rd6, %rd3;
	mul.wide.u32 	%rd7, %r2, 4;
	add.s64 	%rd8, %rd6, %rd7;
	st.global.u32 	[%rd8], %r26;
$L__BB0_23:
	ret;

}
	// .globl	_Z36add_array_with_per_block_scan_resultPiS_
.visible .entry _Z36add_array_with_per_block_scan_resultPiS_(
	.param .u64 .ptr .align 1 _Z36add_array_with_per_block_scan_resultPiS__param_0,
	.param .u64 .ptr .align 1 _Z36add_array_with_per_block_scan_resultPiS__param_1
)
{
	.reg .pred 	%p<2>;
	.reg .b32 	%r<9>;
	.reg .b64 	%rd<9>;

	ld.param.u64 	%rd1, [_Z36add_array_with_per_block_scan_resultPiS__param_0];
	ld.param.u64 	%rd2, [_Z36add_array_with_per_block_scan_resultPiS__param_1];
	mov.u32 	%r1, %ctaid.x;
	setp.eq.s32 	%p1, %r1, 0;
	@%p1 bra 	$L__BB1_2;
	cvta.to.global.u64 	%rd3, %rd2;
	cvta.to.global.u64 	%rd4, %rd1;
	add.s32 	%r2, %r1, -1;
	mul.wide.u32 	%rd5, %r2, 4;
	add.s64 	%rd6, %rd3, %rd5;
	ld.global.u32 	%r3, [%rd6];
	mov.u32 	%r4, %ntid.x;
	mov.u32 	%r5, %tid.x;
	mad.lo.s32 	%r6, %r1, %r4, %r5;
	mul.wide.s32 	%rd7, %r6, 4;
	add.s64 	%rd8, %rd4, %rd7;
	ld.global.u32 	%r7, [%rd8];
	add.s32 	%r8, %r7, %r3;
	st.global.u32 	[%rd8], %r8;
$L__BB1_2:
	ret;

}


// ===== COMPILED SASS (sm_100) =====

	.target	sm_100

	.elftype	@"ET_EXEC"


//--------------------- .note.nv.tkinfo           --------------------------
	.section	.note.nv.tkinfo,"",@"SHT_NOTE"
	.sectionflags	@"SHF_NOTE_NV_TKINFO"
	.tkinfo
        /*0018*/ 	.word	0x00000002
        /*0030*/ 	.string	""
        /*0030*/ 	.string	"ptxas"
        /*0030*/ 	.string	"Cuda compilation tools, release 13.0, V13.0.88"
        /*0030*/ 	.string	"Build cuda_13.0.r13.0/compiler.36424714_0"
        /*0030*/ 	.string	"-arch sm_100 -m 64 "



//--------------------- .note.nv.cuinfo           --------------------------
	.section	.note.nv.cuinfo,"",@"SHT_NOTE"
	.sectionflags	@"SHF_NOTE_NV_CUINFO"
        /*0018*/ 	.short	0x0002
        /*001a*/ 	.short	0x0064
        /*001c*/ 	.short	0x0082
	.zero		2


//--------------------- .nv.info                  --------------------------
	.section	.nv.info,"",@"SHT_CUDA_INFO"
	.align	4


	//----- nvinfo : EIATTR_REGCOUNT
	.align		4
        /*0000*/ 	.byte	0x04, 0x2f
        /*0002*/ 	.short	(.L_1 - .L_0)
	.align		4
.L_0:
        /*0004*/ 	.word	index@(_Z24hillis_steele_local_scanPiS_)
        /*0008*/ 	.word	0x0000000e


	//----- nvinfo : EIATTR_FRAME_SIZE
	.align		4
.L_1:
        /*000c*/ 	.byte	0x04, 0x11
        /*000e*/ 	.short	(.L_3 - .L_2)
	.align		4
.L_2:
        /*0010*/ 	.word	index@(_Z24hillis_steele_local_scanPiS_)
        /*0014*/ 	.word	0x00000000


	//----- nvinfo : EIATTR_REGCOUNT
	.align		4
.L_3:
        /*0018*/ 	.byte	0x04, 0x2f
        /*001a*/ 	.short	(.L_5 - .L_4)
	.align		4
.L_4:
        /*001c*/ 	.word	index@(_Z36add_array_with_per_block_scan_resultPiS_)
        /*0020*/ 	.word	0x0000000c


	//----- nvinfo : EIATTR_FRAME_SIZE
	.align		4
.L_5:
        /*0024*/ 	.byte	0x04, 0x11
        /*0026*/ 	.short	(.L_7 - .L_6)
	.align		4
.L_6:
        /*0028*/ 	.word	index@(_Z36add_array_with_per_block_scan_resultPiS_)
        /*002c*/ 	.word	0x00000000


	//----- nvinfo : EIATTR_MIN_STACK_SIZE
	.align		4
.L_7:
        /*0030*/ 	.byte	0x04, 0x12
        /*0032*/ 	.short	(.L_9 - .L_8)
	.align		4
.L_8:
        /*0034*/ 	.word	index@(_Z36add_array_with_per_block_scan_resultPiS_)
        /*0038*/ 	.word	0x00000000


	//----- nvinfo : EIATTR_MIN_STACK_SIZE
	.align		4
.L_9:
        /*003c*/ 	.byte	0x04, 0x12
        /*003e*/ 	.short	(.L_11 - .L_10)
	.align		4
.L_10:
        /*0040*/ 	.word	index@(_Z24hillis_steele_local_scanPiS_)
        /*0044*/ 	.word	0x00000000
.L_11:


//--------------------- .nv.compat                --------------------------
	.section	.nv.compat,"",@"SHT_CUDA_COMPAT_INFO"
	.align	4
        /*0000*/ 	.byte	0x02, 0x09, 0x00, 0x00, 0x02, 0x02, 0x01, 0x00, 0x02, 0x05, 0x05, 0x00, 0x03, 0x07, 0x01, 0x01
        /*0010*/ 	.byte	0x02, 0x03, 0x00, 0x00, 0x02, 0x06, 0x01, 0x00, 0x04, 0x0b, 0x08, 0x00, 0x09, 0x00, 0x00, 0x00
        /*0020*/ 	.byte	0x00, 0x00, 0x00, 0x00


//--------------------- .nv.info._Z36add_array_with_per_block_scan_resultPiS_ --------------------------
	.section	.nv.info._Z36add_array_with_per_block_scan_resultPiS_,"",@"SHT_CUDA_INFO"
	.sectionflags	@""
	.align	4


	//----- nvinfo : EIATTR_CUDA_API_VERSION
	.align		4
        /*0000*/ 	.byte	0x04, 0x37
        /*0002*/ 	.short	(.L_13 - .L_12)
.L_12:
        /*0004*/ 	.word	0x00000082


	//----- nvinfo : EIATTR_KPARAM_INFO
	.align		4
.L_13:
        /*0008*/ 	.byte	0x04, 0x17
        /*000a*/ 	.short	(.L_15 - .L_14)
.L_14:
        /*000c*/ 	.word	0x00000000
        /*0010*/ 	.short	0x0001
        /*0012*/ 	.short	0x0008
        /*0014*/ 	.byte	0x00, 0xf5, 0x21, 0x00


	//----- nvinfo : EIATTR_KPARAM_INFO
	.align		4
.L_15:
        /*0018*/ 	.byte	0x04, 0x17
        /*001a*/ 	.short	(.L_17 - .L_16)
.L_16:
        /*001c*/ 	.word	0x00000000
        /*0020*/ 	.short	0x0000
        /*0022*/ 	.short	0x0000
        /*0024*/ 	.byte	0x00, 0xf5, 0x21, 0x00


	//----- nvinfo : EIATTR_SPARSE_MMA_MASK
	.align		4
.L_17:
        /*0028*/ 	.byte	0x03, 0x50
        /*002a*/ 	.short	0x0000


	//----- nvinfo : EIATTR_MAXREG_COUNT
	.align		4
        /*002c*/ 	.byte	0x03, 0x1b
        /*002e*/ 	.short	0x00ff


	//----- nvinfo : EIATTR_MERCURY_ISA_VERSION
	.align		4
        /*0030*/ 	.byte	0x03, 0x5f
        /*0032*/ 	.short	0x0101


	//----- nvinfo : EIATTR_VRC_CTA_INIT_COUNT
	.align		4
        /*0034*/ 	.byte	0x02, 0x4a
	.zero		1
	.zero		1


	//----- nvinfo : EIATTR_EXIT_INSTR_OFFSETS
	.align		4
        /*0038*/ 	.byte	0x04, 0x1c
        /*003a*/ 	.short	(.L_19 - .L_18)


	//   ....[0]....
.L_18:
        /*003c*/ 	.word	0x00000030


	//   ....[1]....
        /*0040*/ 	.word	0x00000110


	//----- nvinfo : EIATTR_CBANK_PARAM_SIZE
	.align		4
.L_19:
        /*0044*/ 	.byte	0x03, 0x19
        /*0046*/ 	.short	0x0010


	//----- nvinfo : EIATTR_PARAM_CBANK
	.align		4
        /*0048*/ 	.byte	0x04, 0x0a
        /*004a*/ 	.short	(.L_21 - .L_20)
	.align		4
.L_20:
        /*004c*/ 	.word	index@(.nv.constant0._Z36add_array_with_per_block_scan_resultPiS_)
        /*0050*/ 	.short	0x0380
        /*0052*/ 	.short	0x0010


	//----- nvinfo : EIATTR_SW_WAR
	.align		4
.L_21:
        /*0054*/ 	.byte	0x04, 0x36
        /*0056*/ 	.short	(.L_23 - .L_22)
.L_22:
        /*0058*/ 	.word	0x00000008
.L_23:


//--------------------- .nv.info._Z24hillis_steele_local_scanPiS_ --------------------------
	.section	.nv.info._Z24hillis_steele_local_scanPiS_,"",@"SHT_CUDA_INFO"
	.sectionflags	@""
	.align	4


	//----- nvinfo : EIATTR_CUDA_API_VERSION
	.align		4
        /*0000*/ 	.byte	0x04, 0x37
        /*0002*/ 	.short	(.L_25 - .L_24)
.L_24:
        /*0004*/ 	.word	0x00000082


	//----- nvinfo : EIATTR_KPARAM_INFO
	.align		4
.L_25:
        /*0008*/ 	.byte	0x04, 0x17
        /*000a*/ 	.short	(.L_27 - .L_26)
.L_26:
        /*000c*/ 	.word	0x00000000
        /*0010*/ 	.short	0x0001
        /*0012*/ 	.short	0x0008
        /*0014*/ 	.byte	0x00, 0xf5, 0x21, 0x00


	//----- nvinfo : EIATTR_KPARAM_INFO
	.align		4
.L_27:
        /*0018*/ 	.byte	0x04, 0x17
        /*001a*/ 	.short	(.L_29 - .L_28)
.L_28:
        /*001c*/ 	.word	0x00000000
        /*0020*/ 	.short	0x0000
        /*0022*/ 	.short	0x0000
        /*0024*/ 	.byte	0x00, 0xf5, 0x21, 0x00


	//----- nvinfo : EIATTR_SPARSE_MMA_MASK
	.align		4
.L_29:
        /*0028*/ 	.byte	0x03, 0x50
        /*002a*/ 	.short	0x0000


	//----- nvinfo : EIATTR_MAXREG_COUNT
	.align		4
        /*002c*/ 	.byte	0x03, 0x1b
        /*002e*/ 	.short	0x00ff


	//----- nvinfo : EIATTR_NUM_BARRIERS
	.align		4
        /*0030*/ 	.byte	0x02, 0x4c
        /*0032*/ 	.byte	0x01
	.zero		1


	//----- nvinfo : EIATTR_MERCURY_ISA_VERSION
	.align		4
        /*0034*/ 	.byte	0x03, 0x5f
        /*0036*/ 	.short	0x0101


	//----- nvinfo : EIATTR_VRC_CTA_INIT_COUNT
	.align		4
        /*0038*/ 	.byte	0x02, 0x4a
	.zero		1
	.zero		1


	//----- nvinfo : EIATTR_EXIT_INSTR_OFFSETS
	.align		4
        /*003c*/ 	.byte	0x04, 0x1c
        /*003e*/ 	.short	(.L_31 - .L_30)


	//   ....[0]....
.L_30:
        /*0040*/ 	.word	0x00000060


	//   ....[1]....
        /*0044*/ 	.word	0x00000680


	//   ....[2]....
        /*0048*/ 	.word	0x000006c0


	//----- nvinfo : EIATTR_CBANK_PARAM_SIZE
	.align		4
.L_31:
        /*004c*/ 	.byte	0x03, 0x19
        /*004e*/ 	.short	0x0010


	//----- nvinfo : EIATTR_PARAM_CBANK
	.align		4
        /*0050*/ 	.byte	0x04, 0x0a
        /*0052*/ 	.short	(.L_33 - .L_32)
	.align		4
.L_32:
        /*0054*/ 	.word	index@(.nv.constant0._Z24hillis_steele_local_scanPiS_)
        /*0058*/ 	.short	0x0380
        /*005a*/ 	.short	0x0010


	//----- nvinfo : EIATTR_SW_WAR
	.align		4
.L_33:
        /*005c*/ 	.byte	0x04, 0x36
        /*005e*/ 	.short	(.L_35 - .L_34)
.L_34:
        /*0060*/ 	.word	0x00000008
.L_35:


//--------------------- .nv.callgraph             --------------------------
	.section	.nv.callgraph,"",@"SHT_CUDA_CALLGRAPH"
	.align	4
	.sectionentsize	8
	.align		4
        /*0000*/ 	.word	0x00000000
	.align		4
        /*0004*/ 	.word	0xffffffff
	.align		4
        /*0008*/ 	.word	0x00000000
	.align		4
        /*000c*/ 	.word	0xfffffffe
	.align		4
        /*0010*/ 	.word	0x00000000
	.align		4
        /*0014*/ 	.word	0xfffffffd
	.align		4
        /*0018*/ 	.word	0x00000000
	.align		4
        /*001c*/ 	.word	0xfffffffc


//--------------------- .text._Z36add_array_with_per_block_scan_resultPiS_ --------------------------
	.section	.text._Z36add_array_with_per_block_scan_resultPiS_,"ax",@progbits
	.align	128
        .global         _Z36add_array_with_per_block_scan_resultPiS_
        .type           _Z36add_array_with_per_block_scan_resultPiS_,@function
        .size           _Z36add_array_with_per_block_scan_resultPiS_,(.L_x_2 - _Z36add_array_with_per_block_scan_resultPiS_)
        .other          _Z36add_array_with_per_block_scan_resultPiS_,@"STO_CUDA_ENTRY STV_DEFAULT"
_Z36add_array_with_per_block_scan_resultPiS_:
.text._Z36add_array_with_per_block_scan_resultPiS_:
[----:B------:R-:W-:Y:S01]  /*0000*/  LDC R1, c[0x0][0x37c] ;  /* 0x0000df00ff017b82 */ /* 0x000fe20000000800 */
[----:B------:R-:W0:Y:S02]  /*0010*/  S2R R9, SR_CTAID.X ;  /* 0x0000000000097919 */ /* 0x000e240000002500 */
[----:B0-----:R-:W-:-:S13]  /*0020*/  ISETP.NE.AND P0, PT, R9, RZ, PT ;  /* 0x000000ff0900720c */ /* 0x001fda0003f05270 */
[----:B------:R-:W-:Y:S05]  /*0030*/  @!P0 EXIT ;  /* 0x000000000000894d */ /* 0x000fea0003800000 */
[----:B------:R-:W0:Y:S01]  /*0040*/  S2R R0, SR_TID.X ;  /* 0x0000000000007919 */ /* 0x000e220000002100 */
[----:B------:R-:W1:Y:S01]  /*0050*/  LDC.64 R2, c[0x0][0x388] ;  /* 0x0000e200ff027b82 */ /* 0x000e620000000a00 */
[----:B------:R-:W0:Y:S01]  /*0060*/  LDCU UR6, c[0x0][0x360] ;  /* 0x00006c00ff0677ac */ /* 0x000e220008000800 */
[----:B------:R-:W-:Y:S01]  /*0070*/  IADD3 R7, PT, PT, R9, -0x1, RZ ;  /* 0xffffffff09077810 */ /* 0x000fe20007ffe0ff */
[----:B------:R-:W2:Y:S05]  /*0080*/  LDCU.64 UR4, c[0x0][0x358] ;  /* 0x00006b00ff0477ac */ /* 0x000eaa0008000a00 */
[----:B------:R-:W3:Y:S01]  /*0090*/  LDC.64 R4, c[0x0][0x380] ;  /* 0x0000e000ff047b82 */ /* 0x000ee20000000a00 */
[----:B-1----:R-:W-:-:S06]  /*00a0*/  IMAD.WIDE.U32 R2, R7, 0x4, R2 ;  /* 0x0000000407027825 */ /* 0x002fcc00078e0002 */
[----:B--2---:R-:W2:Y:S01]  /*00b0*/  LDG.E R2, desc[UR4][R2.64] ;  /* 0x0000000402027981 */ /* 0x004ea2000c1e1900 */
[----:B0-----:R-:W-:-:S04]  /*00c0*/  IMAD R9, R9, UR6, R0 ;  /* 0x0000000609097c24 */ /* 0x001fc8000f8e0200 */
[----:B---3--:R-:W-:-:S05]  /*00d0*/  IMAD.WIDE R4, R9, 0x4, R4 ;  /* 0x0000000409047825 */ /* 0x008fca00078e0204 */
[----:B------:R-:W2:Y:S02]  /*00e0*/  LDG.E R7, desc[UR4][R4.64] ;  /* 0x0000000404077981 */ /* 0x000ea4000c1e1900 */
[----:B--2---:R-:W-:-:S05]  /*00f0*/  IADD3 R7, PT, PT, R2, R7, RZ ;  /* 0x0000000702077210 */ /* 0x004fca0007ffe0ff */
[----:B------:R-:W-:Y:S01]  /*0100*/  STG.E desc[UR4][R4.64], R7 ;  /* 0x0000000704007986 */ /* 0x000fe2000c101904 */
[----:B------:R-:W-:Y:S05]  /*0110*/  EXIT ;  /* 0x000000000000794d */ /* 0x000fea0003800000 */
.L_x_0:
[----:B------:R-:W-:-:S00]  /*0120*/  BRA `(.L_x_0) ;  /* 0xfffffffc00fc7947 */ /* 0x000fc0000383ffff */
[----:B------:R-:W-:-:S00]  /*0130*/  NOP ;  /* 0x0000000000007918 */ /* 0x000fc00000000000 */
        /* <DEDUP_REMOVED lines=12> */
.L_x_2:


//--------------------- .text._Z24hillis_steele_local_scanPiS_ --------------------------
	.section	.text._Z24hillis_steele_local_scanPiS_,"ax",@progbits
	.align	128
        .global         _Z24hillis_steele_local_scanPiS_
        .type           _Z24hillis_steele_local_scanPiS_,@function
        .size           _Z24hillis_steele_local_scanPiS_,(.L_x_3 - _Z24hillis_steele_local_scanPiS_)
        .other          _Z24hillis_steele_local_scanPiS_,@"STO_CUDA_ENTRY STV_DEFAULT"
_Z24hillis_steele_local_scanPiS_:
.text._Z24hillis_steele_local_scanPiS_:
[----:B------:R-:W-:Y:S01]  /*0000*/  LDC R1, c[0x0][0x37c] ;  /* 0x0000df00ff017b82 */ /* 0x000fe20000000800 */
[----:B------:R-:W0:Y:S01]  /*0010*/  S2R R5, SR_TID.X ;  /* 0x0000000000057919 */ /* 0x000e220000002100 */
[----:B------:R-:W0:Y:S01]  /*0020*/  LDCU UR8, c[0x0][0x360] ;  /* 0x00006c00ff0877ac */ /* 0x000e220008000800 */
[----:B------:R-:W0:Y:S02]  /*0030*/  S2R R0, SR_CTAID.X ;  /* 0x0000000000007919 */ /* 0x000e240000002500 */
[----:B0-----:R-:W-:-:S05]  /*0040*/  IMAD R7, R0, UR8, R5 ;  /* 0x0000000800077c24 */ /* 0x001fca000f8e0205 */
[----:B------:R-:W-:-:S13]  /*0050*/  ISETP.GT.AND P0, PT, R7, 0xfffff, PT ;  /* 0x000fffff0700780c */ /* 0x000fda0003f04270 */
[----:B------:R-:W-:Y:S05]  /*0060*/  @P0 EXIT ;  /* 0x000000000000094d */ /* 0x000fea0003800000 */
[----:B------:R-:W0:Y:S01]  /*0070*/  LDC.64 R2, c[0x0][0x380] ;  /* 0x0000e000ff027b82 */ /* 0x000e220000000a00 */
[----:B------:R-:W1:Y:S07]  /*0080*/  LDCU.64 UR6, c[0x0][0x358] ;  /* 0x00006b00ff0677ac */ /* 0x000e6e0008000a00 */
[----:B------:R-:W2:Y:S01]  /*0090*/  S2UR UR5, SR_CgaCtaId ;  /* 0x00000000000579c3 */ /* 0x000ea20000008800 */
[----:B------:R-:W-:Y:S01]  /*00a0*/  UMOV UR4, 0x400 ;  /* 0x0000040000047882 */ /* 0x000fe20000000000 */
[----:B------:R-:W-:Y:S01]  /*00b0*/  ISETP.NE.AND P0, PT, R5, RZ, PT ;  /* 0x000000ff0500720c */ /* 0x000fe20003f05270 */
[----:B------:R-:W-:Y:S01]  /*00c0*/  IMAD.MOV.U32 R6, RZ, RZ, RZ ;  /* 0x000000ffff067224 */ /* 0x000fe200078e00ff */
[----:B------:R-:W3:Y:S01]  /*00d0*/  LDCU.64 UR10, c[0x0][0x388] ;  /* 0x00007100ff0a77ac */ /* 0x000ee20008000a00 */
[----:B0-----:R-:W-:-:S05]  /*00e0*/  IMAD.WIDE R2, R7, 0x4, R2 ;  /* 0x0000000407027825 */ /* 0x001fca00078e0202 */
[----:B-1----:R-:W4:Y:S01]  /*00f0*/  LDG.E R7, desc[UR6][R2.64] ;  /* 0x0000000602077981 */ /* 0x002f22000c1e1900 */
[----:B---3--:R-:W-:Y:S01]  /*0100*/  ISETP.EQ.U32.AND P1, PT, RZ, UR10, PT ;  /* 0x0000000aff007c0c */ /* 0x008fe2000bf22070 */
[----:B--2---:R-:W-:-:S06]  /*0110*/  ULEA UR4, UR5, UR4, 0x18 ;  /* 0x0000000405047291 */ /* 0x004fcc000f8ec0ff */
[----:B------:R-:W-:Y:S01]  /*0120*/  LEA R4, R5, UR4, 0x2 ;  /* 0x0000000405047c11 */ /* 0x000fe2000f8e10ff */
[----:B------:R-:W-:-:S04]  /*0130*/  UIADD3 UR4, UPT, UPT, UR8, -0x1, URZ ;  /* 0xffffffff08047890 */ /* 0x000fc8000fffe0ff */
[----:B----4-:R-:W-:Y:S01]  /*0140*/  STS [R4], R7 ;  /* 0x0000000704007388 */ /* 0x010fe20000000800 */
[----:B------:R-:W-:Y:S06]  /*0150*/  BAR.SYNC.DEFER_BLOCKING 0x0 ;  /* 0x0000000000007b1d */ /* 0x000fec0000010000 */
[----:B------:R-:W-:Y:S02]  /*0160*/  @P0 LDS R6, [R4+-0x4] ;  /* 0xfffffc0004060984 */ /* 0x000fe40000000800 */
[----:B------:R-:W-:Y:S01]  /*0170*/  BAR.SYNC.DEFER_BLOCKING 0x0 ;  /* 0x0000000000007b1d */ /* 0x000fe20000010000 */
[----:B------:R-:W-:-:S05]  /*0180*/  ISETP.GE.U32.AND P0, PT, R5, 0x2, PT ;  /* 0x000000020500780c */ /* 0x000fca0003f06070 */
[----:B------:R-:W0:Y:S02]  /*0190*/  LDS R9, [R4] ;  /* 0x0000000004097984 */ /* 0x000e240000000800 */
[----:B0-----:R-:W-:Y:S02]  /*01a0*/  IMAD.IADD R9, R9, 0x1, R6 ;  /* 0x0000000109097824 */ /* 0x001fe400078e0206 */
[----:B------:R-:W-:-:S03]  /*01b0*/  IMAD.MOV.U32 R6, RZ, RZ, RZ ;  /* 0x000000ffff067224 */ /* 0x000fc600078e00ff */
[----:B------:R-:W-:Y:S01]  /*01c0*/  STS [R4], R9 ;  /* 0x0000000904007388 */ /* 0x000fe20000000800 */
[----:B------:R-:W-:Y:S06]  /*01d0*/  BAR.SYNC.DEFER_BLOCKING 0x0 ;  /* 0x0000000000007b1d */ /* 0x000fec0000010000 */
[----:B------:R-:W-:Y:S02]  /*01e0*/  @P0 LDS R6, [R4+-0x8] ;  /* 0xfffff80004060984 */ /* 0x000fe40000000800 */
[----:B------:R-:W-:Y:S01]  /*01f0*/  BAR.SYNC.DEFER_BLOCKING 0x0 ;  /* 0x0000000000007b1d */ /* 0x000fe20000010000 */
[----:B------:R-:W-:-:S05]  /*0200*/  ISETP.GE.U32.AND P0, PT, R5, 0x4, PT ;  /* 0x000000040500780c */ /* 0x000fca0003f06070 */
[----:B------:R-:W0:Y:S02]  /*0210*/  LDS R7, [R4] ;  /* 0x0000000004077984 */ /* 0x000e240000000800 */
[----:B0-----:R-:W-:Y:S02]  /*0220*/  IMAD.IADD R7, R7, 0x1, R6 ;  /* 0x0000000107077824 */ /* 0x001fe400078e0206 */
[----:B------:R-:W-:-:S03]  /*0230*/  HFMA2 R6, -RZ, RZ, 0, 0 ;  /* 0x00000000ff067431 */ /* 0x000fc600000001ff */
[----:B------:R-:W-:Y:S01]  /*0240*/  STS [R4], R7 ;  /* 0x0000000704007388 */ /* 0x000fe20000000800 */
        /* <DEDUP_REMOVED lines=13> */
[----:B0-----:R-:W-:Y:S01]  /*0320*/  IMAD.IADD R7, R7, 0x1, R6 ;  /* 0x0000000107077824 */ /* 0x001fe200078e0206 */
[----:B------:R-:W-:-:S04]  /*0330*/  MOV R6, RZ ;  /* 0x000000ff00067202 */ /* 0x000fc80000000f00 */
        /* <DEDUP_REMOVED lines=30> */
[----:B0-----:R-:W-:Y:S01]  /*0520*/  IADD3 R7, PT, PT, R7, R6, RZ ;  /* 0x0000000607077210 */ /* 0x001fe20007ffe0ff */
[----:B------:R-:W-:-:S04]  /*0530*/  IMAD.MOV.U32 R6, RZ, RZ, RZ ;  /* 0x000000ffff067224 */ /* 0x000fc800078e00ff */
        /* <DEDUP_REMOVED lines=12> */
[----:B------:R-:W-:-:S04]  /*0600*/  ISETP.NE.AND P0, PT, R5, UR4, PT ;  /* 0x0000000405007c0c */ /* 0x000fc8000bf05270 */
[----:B------:R-:W-:Y:S01]  /*0610*/  ISETP.EQ.OR.EX P0, PT, RZ, UR11, P0, P1 ;  /* 0x0000000bff007c0c */ /* 0x000fe20008702710 */
[----:B------:R-:W0:Y:S02]  /*0620*/  LDS R7, [R4] ;  /* 0x0000000004077984 */ /* 0x000e240000000800 */
[----:B0-----:R-:W-:-:S05]  /*0630*/  IMAD.IADD R7, R7, 0x1, R6 ;  /* 0x0000000107077824 */ /* 0x001fca00078e0206 */
[----:B------:R-:W-:Y:S01]  /*0640*/  STS [R4], R7 ;  /* 0x0000000704007388 */ /* 0x000fe20000000800 */
[----:B------:R-:W-:Y:S06]  /*0650*/  BAR.SYNC.DEFER_BLOCKING 0x0 ;  /* 0x0000000000007b1d */ /* 0x000fec0000010000 */
[----:B------:R-:W0:Y:S04]  /*0660*/  LDS R11, [R4] ;  /* 0x00000000040b7984 */ /* 0x000e280000000800 */
[----:B0-----:R0:W-:Y:S01]  /*0670*/  STG.E desc[UR6][R2.64], R11 ;  /* 0x0000000b02007986 */ /* 0x0011e2000c101906 */
[----:B------:R-:W-:Y:S05]  /*0680*/  @P0 EXIT ;  /* 0x000000000000094d */ /* 0x000fea0003800000 */
[----:B0-----:R-:W0:Y:S02]  /*0690*/  LDC.64 R2, c[0x0][0x388] ;  /* 0x0000e200ff027b82 */ /* 0x001e240000000a00 */
[----:B0-----:R-:W-:-:S05]  /*06a0*/  IMAD.WIDE.U32 R2, R0, 0x4, R2 ;  /* 0x0000000400027825 */ /* 0x001fca00078e0002 */
[----:B------:R-:W-:Y:S01]  /*06b0*/  STG.E desc[UR6][R2.64], R11 ;  /* 0x0000000b02007986 */ /* 0x000fe2000c101906 */
[----:B------:R-:W-:Y:S05]  /*06c0*/  EXIT ;  /* 0x000000000000794d */ /* 0x000fea0003800000 */
.L_x_1:
        /* <DEDUP_REMOVED lines=11> */
.L_x_3:


//--------------------- .nv.shared.reserved.0     --------------------------
	.section	.nv.shared.reserved.0,"aw",@nobits
	.weak		__nv_reservedSMEM_offset_0_alias
	.size		__nv_reservedSMEM_offset_0_alias, 0, 64
	.other		__nv_reservedSMEM_offset_0_alias,@"STO_CUDA_RESERVED_SHARED STV_DEFAULT"
__nv_reservedSMEM_offset_0_alias:
	.zero		0
	.zero		64


//--------------------- .nv.shared._Z24hillis_steele_local_scanPiS_ --------------------------
	.section	.nv.shared._Z24hillis_steele_local_scanPiS_,"aw",@nobits
	.sectionflags	@""
	.align	4
.nv.shared._Z24hillis_steele_local_scanPiS_:
	.zero		5120


//--------------------- .nv.constant0._Z36add_array_with_per_block_scan_resultPiS_ --------------------------
	.section	.nv.constant0._Z36add_array_with_per_block_scan_resultPiS_,"a",@progbits
	.sectionflags	@""
	.align	4
.nv.constant0._Z36add_array_with_per_block_scan_resultPiS_:
	.zero		912


//--------------------- .nv.constant0._Z24hillis_steele_local_scanPiS_ --------------------------
	.section	.nv.constant0._Z24hillis_steele_local_scanPiS_,"a",@progbits
	.sectionflags	@""
	.align	4
.nv.constant0._Z24hillis_steele_local_scanPiS_:
	.zero		912


//--------------------- SYMBOLS --------------------------

	.type		.nv.reservedSmem.offset0,@object
	.size		.nv.reservedSmem.offset0,0x4
	.type		.nv.reservedSmem.cap,@object
	.size		.nv.reservedSmem.cap,0x4
